	.headerflags	@"EF_CUDA_TEXMODE_UNIFIED EF_CUDA_64BIT_ADDRESS EF_CUDA_ACCELERATORS EF_CUDA_SM90 EF_CUDA_VIRTUAL_SM(EF_CUDA_SM90)"
	.elftype	@"ET_EXEC"


//--------------------- .nv.info                  --------------------------
	.section	.nv.info,"",@"SHT_CUDA_INFO"
	.align	4


	//----- nvinfo : EIATTR_REGCOUNT
	.align		4
        /*0000*/ 	.byte	0x04, 0x2f
        /*0002*/ 	.short	(.L_1 - .L_0)
	.align		4
.L_0:
        /*0004*/ 	.word	index@(triton_poi_fused_mul_sigmoid_30)
        /*0008*/ 	.word	0x0000000f


	//----- nvinfo : EIATTR_MIN_STACK_SIZE
	.align		4
.L_1:
        /*000c*/ 	.byte	0x04, 0x12
        /*000e*/ 	.short	(.L_3 - .L_2)
	.align		4
.L_2:
        /*0010*/ 	.word	index@(triton_poi_fused_mul_sigmoid_30)
        /*0014*/ 	.word	0x00000000


	//----- nvinfo : EIATTR_FRAME_SIZE
	.align		4
.L_3:
        /*0018*/ 	.byte	0x04, 0x11
        /*001a*/ 	.short	(.L_5 - .L_4)
	.align		4
.L_4:
        /*001c*/ 	.word	index@(triton_poi_fused_mul_sigmoid_30)
        /*0020*/ 	.word	0x00000000


	//----- nvinfo : EIATTR_MIN_STACK_SIZE
	.align		4
.L_5:
        /*0024*/ 	.byte	0x04, 0x12
        /*0026*/ 	.short	(.L_7 - .L_6)
	.align		4
.L_6:
        /*0028*/ 	.word	index@(triton_poi_fused_mul_sigmoid_30)
        /*002c*/ 	.word	0x00000000
.L_7:


//--------------------- .nv.info.triton_poi_fused_mul_sigmoid_30 --------------------------
	.section	.nv.info.triton_poi_fused_mul_sigmoid_30,"",@"SHT_CUDA_INFO"
	.sectionflags	@""
	.align	4


	//----- nvinfo : EIATTR_CUDA_API_VERSION
	.align		4
        /*0000*/ 	.byte	0x04, 0x37
        /*0002*/ 	.short	(.L_9 - .L_8)
.L_8:
        /*0004*/ 	.word	0x0000007c


	//----- nvinfo : EIATTR_KPARAM_INFO
	.align		4
.L_9:
        /*0008*/ 	.byte	0x04, 0x17
        /*000a*/ 	.short	(.L_11 - .L_10)
.L_10:
        /*000c*/ 	.word	0x00000000
        /*0010*/ 	.short	0x0002
        /*0012*/ 	.short	0x0010
        /*0014*/ 	.byte	0x00, 0xf0, 0x11, 0x00


	//----- nvinfo : EIATTR_KPARAM_INFO
	.align		4
.L_11:
        /*0018*/ 	.byte	0x04, 0x17
        /*001a*/ 	.short	(.L_13 - .L_12)
.L_12:
        /*001c*/ 	.word	0x00000000
        /*0020*/ 	.short	0x0001
        /*0022*/ 	.short	0x0008
        /*0024*/ 	.byte	0x00, 0xf4, 0x21, 0x00


	//----- nvinfo : EIATTR_KPARAM_INFO
	.align		4
.L_13:
        /*0028*/ 	.byte	0x04, 0x17
        /*002a*/ 	.short	(.L_15 - .L_14)
.L_14:
        /*002c*/ 	.word	0x00000000
        /*0030*/ 	.short	0x0000
        /*0032*/ 	.short	0x0000
        /*0034*/ 	.byte	0x00, 0xf4, 0x21, 0x00


	//----- nvinfo : EIATTR_SPARSE_MMA_MASK
	.align		4
.L_15:
        /*0038*/ 	.byte	0x03, 0x50
        /*003a*/ 	.short	0x0000


	//----- nvinfo : EIATTR_MAXREG_COUNT
	.align		4
        /*003c*/ 	.byte	0x03, 0x1b
        /*003e*/ 	.short	0x00ff


	//----- nvinfo : EIATTR_EXIT_INSTR_OFFSETS
	.align		4
        /*0040*/ 	.byte	0x04, 0x1c
        /*0042*/ 	.short	(.L_17 - .L_16)


	//   ....[0]....
.L_16:
        /*0044*/ 	.word	0x000004a0


	//----- nvinfo : EIATTR_REQNTID
	.align		4
.L_17:
        /*0048*/ 	.byte	0x04, 0x10
        /*004a*/ 	.short	(.L_19 - .L_18)
.L_18:
        /*004c*/ 	.word	0x00000080
        /*0050*/ 	.word	0x00000001
        /*0054*/ 	.word	0x00000001


	//----- nvinfo : EIATTR_CBANK_PARAM_SIZE
	.align		4
.L_19:
        /*0058*/ 	.byte	0x03, 0x19
        /*005a*/ 	.short	0x0014


	//----- nvinfo : EIATTR_PARAM_CBANK
	.align		4
        /*005c*/ 	.byte	0x04, 0x0a
        /*005e*/ 	.short	(.L_21 - .L_20)
	.align		4
.L_20:
        /*0060*/ 	.word	index@(.nv.constant0.triton_poi_fused_mul_sigmoid_30)
        /*0064*/ 	.short	0x0210
        /*0066*/ 	.short	0x0014


	//----- nvinfo : EIATTR_SW_WAR
	.align		4
.L_21:
        /*0068*/ 	.byte	0x04, 0x36
        /*006a*/ 	.short	(.L_23 - .L_22)
.L_22:
        /*006c*/ 	.word	0x00000008
.L_23:


//--------------------- .nv.callgraph             --------------------------
	.section	.nv.callgraph,"",@"SHT_CUDA_CALLGRAPH"
	.align	4
	.sectionentsize	8
	.align		4
        /*0000*/ 	.word	0x00000000
	.align		4
        /*0004*/ 	.word	0xffffffff
	.align		4
        /*0008*/ 	.word	0x00000000
	.align		4
        /*000c*/ 	.word	0xfffffffe
	.align		4
        /*0010*/ 	.word	0x00000000
	.align		4
        /*0014*/ 	.word	0xfffffffd
	.align		4
        /*0018*/ 	.word	0x00000000
	.align		4
        /*001c*/ 	.word	0xfffffffc


//--------------------- .text.triton_poi_fused_mul_sigmoid_30 --------------------------
	.section	.text.triton_poi_fused_mul_sigmoid_30,"ax",@progbits
	.align	128
        .global         triton_poi_fused_mul_sigmoid_30
        .type           triton_poi_fused_mul_sigmoid_30,@function
        .size           triton_poi_fused_mul_sigmoid_30,(.L_x_1 - triton_poi_fused_mul_sigmoid_30)
        .other          triton_poi_fused_mul_sigmoid_30,@"STO_CUDA_ENTRY STV_DEFAULT"
triton_poi_fused_mul_sigmoid_30:
.text.triton_poi_fused_mul_sigmoid_30:
[----:B------:R-:W-:Y:S01]  /*0000*/  LDC R1, c[0x0][0x28] ;  /* 0x00000a00ff017b82 */ /* 0x000fe20000000800 */
[----:B------:R-:W1:Y:S07]  /*0010*/  S2R R0, SR_TID.X ;  /* 0x0000000000007919 */ /* 0x000e6e0000002100 */
[----:B------:R-:W2:Y:S01]  /*0020*/  LDC.64 R2, c[0x0][0x210] ;  /* 0x00008400ff027b82 */ /* 0x000ea20000000a00 */
[----:B------:R-:W-:Y:S01]  /*0030*/  HFMA2.MMA R8, -RZ, RZ, 0, 0 ;  /* 0x00000000ff087435 */ /* 0x000fe200000001ff */
[----:B------:R-:W-:Y:S01]  /*0040*/  ULDC.64 UR4, c[0x0][0x208] ;  /* 0x0000820000047ab9 */ /* 0x000fe20000000a00 */
[----:B------:R-:W3:Y:S05]  /*0050*/  S2R R9, SR_CTAID.X ;  /* 0x0000000000097919 */ /* 0x000eea0000002500 */
[----:B------:R-:W4:Y:S01]  /*0060*/  LDC.64 R6, c[0x0][0x218] ;  /* 0x00008600ff067b82 */ /* 0x000f220000000a00 */
[----:B-1----:R-:W-:-:S04]  /*0070*/  SHF.L.U32 R0, R0, 0x1, RZ ;  /* 0x0000000100007819 */ /* 0x002fc800000006ff */
[----:B------:R-:W-:-:S04]  /*0080*/  LOP3.LUT R0, R0, 0xfe, RZ, 0xc0, !PT ;  /* 0x000000fe00007812 */ /* 0x000fc800078ec0ff */
[----:B---3--:R-:W-:-:S05]  /*0090*/  LEA R9, R9, R0, 0x8 ;  /* 0x0000000009097211 */ /* 0x008fca00078e40ff */
[----:B------:R-:W-:-:S04]  /*00a0*/  IMAD.HI R0, R9, -0x77777777, R8 ;  /* 0x8888888909007827 */ /* 0x000fc800078e0208 */
[----:B--2---:R-:W-:Y:S01]  /*00b0*/  IMAD.WIDE R2, R9, 0x4, R2 ;  /* 0x0000000409027825 */ /* 0x004fe200078e0202 */
[----:B------:R-:W-:-:S04]  /*00c0*/  SHF.R.U32.HI R11, RZ, 0x1f, R0 ;  /* 0x0000001fff0b7819 */ /* 0x000fc80000011600 */
[CC--:B------:R-:W-:Y:S01]  /*00d0*/  LEA.HI.SX32 R8, R0.reuse, R11.reuse, 0x17 ;  /* 0x0000000b00087211 */ /* 0x0c0fe200078fbaff */
[----:B------:R-:W2:Y:S01]  /*00e0*/  LDG.E.64 R4, desc[UR4][R2.64] ;  /* 0x0000000402047981 */ /* 0x000ea2000c1e1b00 */
[----:B------:R-:W-:-:S03]  /*00f0*/  LEA.HI.SX32 R11, R0, R11, 0x13 ;  /* 0x0000000b000b7211 */ /* 0x000fc600078f9aff */
[----:B------:R-:W-:-:S04]  /*0100*/  IMAD R8, R8, -0x3c0, R9 ;  /* 0xfffffc4008087824 */ /* 0x000fc800078e0209 */
[----:B------:R-:W-:-:S04]  /*0110*/  IMAD R11, R11, 0x3c0, R8 ;  /* 0x000003c00b0b7824 */ /* 0x000fc800078e0208 */
[----:B----4-:R-:W-:-:S06]  /*0120*/  IMAD.WIDE R6, R11, 0x4, R6 ;  /* 0x000000040b067825 */ /* 0x010fcc00078e0206 */
[----:B------:R-:W3:Y:S01]  /*0130*/  LDG.E.EL.64 R6, desc[UR4][R6.64] ;  /* 0x0000000406067981 */ /* 0x000ee2000c2e1b00 */
[----:B--2---:R-:W-:-:S04]  /*0140*/  FADD R0, RZ, -R4 ;  /* 0x80000004ff007221 */ /* 0x004fc80000000000 */
[----:B------:R-:W-:Y:S01]  /*0150*/  FMUL R8, R0, 1.4426950216293334961 ;  /* 0x3fb8aa3b00087820 */ /* 0x000fe20000400000 */
[----:B------:R-:W-:-:S04]  /*0160*/  FADD R0, RZ, -R5 ;  /* 0x80000005ff007221 */ /* 0x000fc80000000000 */
[----:B------:R-:W-:Y:S01]  /*0170*/  FMUL R9, R0, 1.4426950216293334961 ;  /* 0x3fb8aa3b00097820 */ /* 0x000fe20000400000 */
[----:B------:R-:W-:-:S04]  /*0180*/  FSETP.GEU.AND P0, PT, R8, -126, PT ;  /* 0xc2fc00000800780b */ /* 0x000fc80003f0e000 */
[----:B------:R-:W-:Y:S01]  /*0190*/  FSETP.GEU.AND P3, PT, R9, -126, PT ;  /* 0xc2fc00000900780b */ /* 0x000fe20003f6e000 */
[----:B---3--:R-:W-:Y:S01]  /*01a0*/  FADD R0, RZ, -R6 ;  /* 0x80000006ff007221 */ /* 0x008fe20000000000 */
[----:B------:R-:W-:-:S03]  /*01b0*/  FADD R10, RZ, -R7 ;  /* 0x80000007ff0a7221 */ /* 0x000fc60000000000 */
[----:B------:R-:W-:Y:S01]  /*01c0*/  FMUL R11, R0, 1.4426950216293334961 ;  /* 0x3fb8aa3b000b7820 */ /* 0x000fe20000400000 */
[----:B------:R-:W-:-:S03]  /*01d0*/  FMUL R10, R10, 1.4426950216293334961 ;  /* 0x3fb8aa3b0a0a7820 */ /* 0x000fc60000400000 */
[----:B------:R-:W-:Y:S01]  /*01e0*/  @!P0 FMUL R8, R8, 0.5 ;  /* 0x3f00000008088820 */ /* 0x000fe20000400000 */
[----:B------:R-:W-:-:S03]  /*01f0*/  FSETP.GEU.AND P1, PT, R11, -126, PT ;  /* 0xc2fc00000b00780b */ /* 0x000fc60003f2e000 */
[----:B------:R-:W-:Y:S01]  /*0200*/  @!P3 FMUL R9, R9, 0.5 ;  /* 0x3f0000000909b820 */ /* 0x000fe20000400000 */
[----:B------:R-:W-:Y:S01]  /*0210*/  FSETP.GEU.AND P2, PT, R10, -126, PT ;  /* 0xc2fc00000a00780b */ /* 0x000fe20003f4e000 */
[----:B------:R-:W1:Y:S08]  /*0220*/  MUFU.EX2 R0, R8 ;  /* 0x0000000800007308 */ /* 0x000e700000000800 */
[----:B------:R-:W2:Y:S01]  /*0230*/  MUFU.EX2 R6, R9 ;  /* 0x0000000900067308 */ /* 0x000ea20000000800 */
[----:B------:R-:W-:-:S03]  /*0240*/  @!P1 FMUL R11, R11, 0.5 ;  /* 0x3f0000000b0b9820 */ /* 0x000fc60000400000 */
[----:B------:R-:W-:Y:S01]  /*0250*/  @!P2 FMUL R10, R10, 0.5 ;  /* 0x3f0000000a0aa820 */ /* 0x000fe20000400000 */
[----:B-1----:R-:W-:-:S03]  /*0260*/  @!P0 FMUL R0, R0, R0 ;  /* 0x0000000000008220 */ /* 0x002fc60000400000 */
[----:B------:R1:W3:Y:S01]  /*0270*/  MUFU.EX2 R7, R11 ;  /* 0x0000000b00077308 */ /* 0x0002e20000000800 */
[----:B------:R-:W-:Y:S01]  /*0280*/  FADD R0, R0, 1 ;  /* 0x3f80000000007421 */ /* 0x000fe20000000000 */
[----:B--2---:R-:W-:-:S06]  /*0290*/  @!P3 FMUL R6, R6, R6 ;  /* 0x000000060606b220 */ /* 0x004fcc0000400000 */
[----:B------:R-:W2:Y:S01]  /*02a0*/  MUFU.EX2 R12, R10 ;  /* 0x0000000a000c7308 */ /* 0x000ea20000000800 */
[----:B------:R-:W-:Y:S01]  /*02b0*/  FSETP.GT.AND P0, PT, R0, 8.50705917302346158658e+37, PT ;  /* 0x7e8000000000780b */ /* 0x000fe20003f04000 */
[----:B------:R-:W-:Y:S01]  /*02c0*/  FADD R6, R6, 1 ;  /* 0x3f80000006067421 */ /* 0x000fe20000000000 */
[----:B-1----:R-:W-:Y:S01]  /*02d0*/  MOV R11, 0x3e800000 ;  /* 0x3e800000000b7802 */ /* 0x002fe20000000f00 */
[----:B---3--:R-:W-:-:S03]  /*02e0*/  @!P1 FMUL R7, R7, R7 ;  /* 0x0000000707079220 */ /* 0x008fc60000400000 */
[----:B------:R-:W-:Y:S01]  /*02f0*/  FSETP.GT.AND P1, PT, R6, 8.50705917302346158658e+37, PT ;  /* 0x7e8000000600780b */ /* 0x000fe20003f24000 */
[----:B------:R-:W-:Y:S01]  /*0300*/  FADD R8, R7, 1 ;  /* 0x3f80000007087421 */ /* 0x000fe20000000000 */
[----:B------:R-:W-:-:S05]  /*0310*/  FSEL R7, R11, 1, P0 ;  /* 0x3f8000000b077808 */ /* 0x000fca0000000000 */
[----:B------:R-:W-:Y:S01]  /*0320*/  @P0 FMUL R0, R0, 0.25 ;  /* 0x3e80000000000820 */ /* 0x000fe20000400000 */
[----:B--2---:R-:W-:Y:S01]  /*0330*/  @!P2 FMUL R12, R12, R12 ;  /* 0x0000000c0c0ca220 */ /* 0x004fe20000400000 */
[----:B------:R-:W-:Y:S02]  /*0340*/  FSETP.GT.AND P2, PT, R8, 8.50705917302346158658e+37, PT ;  /* 0x7e8000000800780b */ /* 0x000fe40003f44000 */
[----:B------:R-:W-:Y:S01]  /*0350*/  FSEL R9, R11, 1, P1 ;  /* 0x3f8000000b097808 */ /* 0x000fe20000800000 */
[----:B------:R-:W-:Y:S01]  /*0360*/  FADD R12, R12, 1 ;  /* 0x3f8000000c0c7421 */ /* 0x000fe20000000000 */
[----:B------:R-:W1:Y:S01]  /*0370*/  MUFU.RCP R0, R0 ;  /* 0x0000000000007308 */ /* 0x000e620000001000 */
[----:B------:R-:W-:-:S03]  /*0380*/  @P1 FMUL R6, R6, 0.25 ;  /* 0x3e80000006061820 */ /* 0x000fc60000400000 */
[----:B------:R-:W-:-:S04]  /*0390*/  FSETP.GT.AND P3, PT, R12, 8.50705917302346158658e+37, PT ;  /* 0x7e8000000c00780b */ /* 0x000fc80003f64000 */
[----:B------:R-:W2:Y:S01]  /*03a0*/  MUFU.RCP R6, R6 ;  /* 0x0000000600067308 */ /* 0x000ea20000001000 */
[----:B------:R-:W-:Y:S01]  /*03b0*/  @P2 FMUL R8, R8, 0.25 ;  /* 0x3e80000008082820 */ /* 0x000fe20000400000 */
[----:B-1----:R-:W-:-:S06]  /*03c0*/  FMUL R7, R0, R7 ;  /* 0x0000000700077220 */ /* 0x002fcc0000400000 */
[----:B------:R-:W1:Y:S01]  /*03d0*/  MUFU.RCP R8, R8 ;  /* 0x0000000800087308 */ /* 0x000e620000001000 */
[----:B------:R-:W-:Y:S01]  /*03e0*/  @P3 FMUL R12, R12, 0.25 ;  /* 0x3e8000000c0c3820 */ /* 0x000fe20000400000 */
[----:B------:R-:W-:Y:S01]  /*03f0*/  FMUL R7, R4, R7 ;  /* 0x0000000704077220 */ /* 0x000fe20000400000 */
[----:B--2---:R-:W-:-:S05]  /*0400*/  FMUL R0, R6, R9 ;  /* 0x0000000906007220 */ /* 0x004fca0000400000 */
[----:B------:R-:W2:Y:S01]  /*0410*/  MUFU.RCP R12, R12 ;  /* 0x0000000c000c7308 */ /* 0x000ea20000001000 */
[C---:B------:R-:W-:Y:S02]  /*0420*/  FSEL R9, R11.reuse, 1, P2 ;  /* 0x3f8000000b097808 */ /* 0x040fe40001000000 */
[----:B------:R-:W-:Y:S01]  /*0430*/  FSEL R11, R11, 1, P3 ;  /* 0x3f8000000b0b7808 */ /* 0x000fe20001800000 */
[----:B------:R-:W-:Y:S02]  /*0440*/  FMUL R0, R5, R0 ;  /* 0x0000000005007220 */ /* 0x000fe40000400000 */
[----:B-1----:R-:W-:-:S04]  /*0450*/  FMUL R8, R8, R9 ;  /* 0x0000000908087220 */ /* 0x002fc80000400000 */
[----:B------:R-:W-:Y:S01]  /*0460*/  FMUL R8, R7, R8 ;  /* 0x0000000807087220 */ /* 0x000fe20000400000 */
[----:B--2---:R-:W-:-:S04]  /*0470*/  FMUL R11, R12, R11 ;  /* 0x0000000b0c0b7220 */ /* 0x004fc80000400000 */
[----:B------:R-:W-:-:S05]  /*0480*/  FMUL R9, R0, R11 ;  /* 0x0000000b00097220 */ /* 0x000fca0000400000 */
[----:B------:R-:W-:Y:S01]  /*0490*/  STG.E.64 desc[UR4][R2.64], R8 ;  /* 0x0000000802007986 */ /* 0x000fe2000c101b04 */
[----:B------:R-:W-:Y:S05]  /*04a0*/  EXIT ;  /* 0x000000000000794d */ /* 0x000fea0003800000 */
.L_x_0:
[----:B------:R-:W-:-:S00]  /*04b0*/  BRA `(.L_x_0) ;  /* 0xfffffffc00fc7947 */ /* 0x000fc0000383ffff */
[----:B------:R-:W-:-:S00]  /*04c0*/  NOP ;  /* 0x0000000000007918 */ /* 0x000fc00000000000 */
        /* <DEDUP_REMOVED lines=11> */
.L_x_1:


//--------------------- .nv.constant0.triton_poi_fused_mul_sigmoid_30 --------------------------
	.section	.nv.constant0.triton_poi_fused_mul_sigmoid_30,"a",@progbits
	.sectionflags	@""
	.align	4
.nv.constant0.triton_poi_fused_mul_sigmoid_30:
	.zero		548
